	.headerflags	@"EF_CUDA_TEXMODE_UNIFIED EF_CUDA_64BIT_ADDRESS EF_CUDA_ACCELERATORS EF_CUDA_SM90 EF_CUDA_VIRTUAL_SM(EF_CUDA_SM90)"
	.elftype	@"ET_EXEC"


//--------------------- .nv.info                  --------------------------
	.section	.nv.info,"",@"SHT_CUDA_INFO"
	.align	4


	//----- nvinfo : EIATTR_REGCOUNT
	.align		4
        /*0000*/ 	.byte	0x04, 0x2f
        /*0002*/ 	.short	(.L_1 - .L_0)
	.align		4
.L_0:
        /*0004*/ 	.word	index@(triton_poi_fused_3)
        /*0008*/ 	.word	0x0000001e


	//----- nvinfo : EIATTR_MIN_STACK_SIZE
	.align		4
.L_1:
        /*000c*/ 	.byte	0x04, 0x12
        /*000e*/ 	.short	(.L_3 - .L_2)
	.align		4
.L_2:
        /*0010*/ 	.word	index@(triton_poi_fused_3)
        /*0014*/ 	.word	0x00000000


	//----- nvinfo : EIATTR_FRAME_SIZE
	.align		4
.L_3:
        /*0018*/ 	.byte	0x04, 0x11
        /*001a*/ 	.short	(.L_5 - .L_4)
	.align		4
.L_4:
        /*001c*/ 	.word	index@(triton_poi_fused_3)
        /*0020*/ 	.word	0x00000000


	//----- nvinfo : EIATTR_MIN_STACK_SIZE
	.align		4
.L_5:
        /*0024*/ 	.byte	0x04, 0x12
        /*0026*/ 	.short	(.L_7 - .L_6)
	.align		4
.L_6:
        /*0028*/ 	.word	index@(triton_poi_fused_3)
        /*002c*/ 	.word	0x00000000
.L_7:


//--------------------- .nv.info.triton_poi_fused_3 --------------------------
	.section	.nv.info.triton_poi_fused_3,"",@"SHT_CUDA_INFO"
	.sectionflags	@""
	.align	4


	//----- nvinfo : EIATTR_CUDA_API_VERSION
	.align		4
        /*0000*/ 	.byte	0x04, 0x37
        /*0002*/ 	.short	(.L_9 - .L_8)
.L_8:
        /*0004*/ 	.word	0x0000007c


	//----- nvinfo : EIATTR_KPARAM_INFO
	.align		4
.L_9:
        /*0008*/ 	.byte	0x04, 0x17
        /*000a*/ 	.short	(.L_11 - .L_10)
.L_10:
        /*000c*/ 	.word	0x00000000
        /*0010*/ 	.short	0x0003
        /*0012*/ 	.short	0x0014
        /*0014*/ 	.byte	0x00, 0xf0, 0x11, 0x00


	//----- nvinfo : EIATTR_KPARAM_INFO
	.align		4
.L_11:
        /*0018*/ 	.byte	0x04, 0x17
        /*001a*/ 	.short	(.L_13 - .L_12)
.L_12:
        /*001c*/ 	.word	0x00000000
        /*0020*/ 	.short	0x0002
        /*0022*/ 	.short	0x0010
        /*0024*/ 	.byte	0x00, 0xf0, 0x11, 0x00


	//----- nvinfo : EIATTR_KPARAM_INFO
	.align		4
.L_13:
        /*0028*/ 	.byte	0x04, 0x17
        /*002a*/ 	.short	(.L_15 - .L_14)
.L_14:
        /*002c*/ 	.word	0x00000000
        /*0030*/ 	.short	0x0001
        /*0032*/ 	.short	0x0008
        /*0034*/ 	.byte	0x00, 0xf4, 0x21, 0x00


	//----- nvinfo : EIATTR_KPARAM_INFO
	.align		4
.L_15:
        /*0038*/ 	.byte	0x04, 0x17
        /*003a*/ 	.short	(.L_17 - .L_16)
.L_16:
        /*003c*/ 	.word	0x00000000
        /*0040*/ 	.short	0x0000
        /*0042*/ 	.short	0x0000
        /*0044*/ 	.byte	0x00, 0xf4, 0x21, 0x00


	//----- nvinfo : EIATTR_SPARSE_MMA_MASK
	.align		4
.L_17:
        /*0048*/ 	.byte	0x03, 0x50
        /*004a*/ 	.short	0x0000


	//----- nvinfo : EIATTR_MAXREG_COUNT
	.align		4
        /*004c*/ 	.byte	0x03, 0x1b
        /*004e*/ 	.short	0x00ff


	//----- nvinfo : EIATTR_EXIT_INSTR_OFFSETS
	.align		4
        /*0050*/ 	.byte	0x04, 0x1c
        /*0052*/ 	.short	(.L_19 - .L_18)


	//   ....[0]....
.L_18:
        /*0054*/ 	.word	0x00000690


	//   ....[1]....
        /*0058*/ 	.word	0x000006e0


	//----- nvinfo : EIATTR_REQNTID
	.align		4
.L_19:
        /*005c*/ 	.byte	0x04, 0x10
        /*005e*/ 	.short	(.L_21 - .L_20)
.L_20:
        /*0060*/ 	.word	0x00000080
        /*0064*/ 	.word	0x00000001
        /*0068*/ 	.word	0x00000001


	//----- nvinfo : EIATTR_CBANK_PARAM_SIZE
	.align		4
.L_21:
        /*006c*/ 	.byte	0x03, 0x19
        /*006e*/ 	.short	0x0018


	//----- nvinfo : EIATTR_PARAM_CBANK
	.align		4
        /*0070*/ 	.byte	0x04, 0x0a
        /*0072*/ 	.short	(.L_23 - .L_22)
	.align		4
.L_22:
        /*0074*/ 	.word	index@(.nv.constant0.triton_poi_fused_3)
        /*0078*/ 	.short	0x0210
        /*007a*/ 	.short	0x0018


	//----- nvinfo : EIATTR_SW_WAR
	.align		4
.L_23:
        /*007c*/ 	.byte	0x04, 0x36
        /*007e*/ 	.short	(.L_25 - .L_24)
.L_24:
        /*0080*/ 	.word	0x00000008
.L_25:


//--------------------- .nv.callgraph             --------------------------
	.section	.nv.callgraph,"",@"SHT_CUDA_CALLGRAPH"
	.align	4
	.sectionentsize	8
	.align		4
        /*0000*/ 	.word	0x00000000
	.align		4
        /*0004*/ 	.word	0xffffffff
	.align		4
        /*0008*/ 	.word	0x00000000
	.align		4
        /*000c*/ 	.word	0xfffffffe
	.align		4
        /*0010*/ 	.word	0x00000000
	.align		4
        /*0014*/ 	.word	0xfffffffd
	.align		4
        /*0018*/ 	.word	0x00000000
	.align		4
        /*001c*/ 	.word	0xfffffffc


//--------------------- .text.triton_poi_fused_3  --------------------------
	.section	.text.triton_poi_fused_3,"ax",@progbits
	.sectionflags	@"SHF_BARRIERS=1"
	.align	128
        .global         triton_poi_fused_3
        .type           triton_poi_fused_3,@function
        .size           triton_poi_fused_3,(.L_x_1 - triton_poi_fused_3)
        .other          triton_poi_fused_3,@"STO_CUDA_ENTRY STV_DEFAULT"
triton_poi_fused_3:
.text.triton_poi_fused_3:
[----:B------:R-:W0:Y:S01]  /*0000*/  LDC R1, c[0x0][0x28] ;  /* 0x00000a00ff017b82 */ /* 0x000e220000000800 */
[----:B------:R-:W1:Y:S07]  /*0010*/  S2R R15, SR_CTAID.X ;  /* 0x00000000000f7919 */ /* 0x000e6e0000002500 */
[----:B------:R-:W2:Y:S01]  /*0020*/  LDC.64 R16, c[0x0][0x210] ;  /* 0x00008400ff107b82 */ /* 0x000ea20000000a00 */
[----:B------:R-:W-:Y:S01]  /*0030*/  IMAD.MOV.U32 R14, RZ, RZ, RZ ;  /* 0x000000ffff0e7224 */ /* 0x000fe200078e00ff */
[----:B------:R-:W-:Y:S01]  /*0040*/  ULDC.64 UR6, c[0x0][0x208] ;  /* 0x0000820000067ab9 */ /* 0x000fe20000000a00 */
[----:B------:R-:W3:Y:S01]  /*0050*/  S2R R18, SR_TID.X ;  /* 0x0000000000127919 */ /* 0x000ee20000002100 */
[----:B------:R-:W4:Y:S01]  /*0060*/  S2R R19, SR_CTAID.Y ;  /* 0x0000000000137919 */ /* 0x000f220000002600 */
[----:B-1----:R-:W-:Y:S01]  /*0070*/  IMAD.SHL.U32 R15, R15, 0x10, RZ ;  /* 0x000000100f0f7824 */ /* 0x002fe200078e00ff */
[----:B---3--:R-:W-:-:S04]  /*0080*/  SHF.R.U32.HI R0, RZ, 0x4, R18 ;  /* 0x00000004ff007819 */ /* 0x008fc80000011612 */
[----:B------:R-:W-:Y:S01]  /*0090*/  LOP3.LUT R4, R15, 0xf, R18, 0xf8, !PT ;  /* 0x0000000f0f047812 */ /* 0x000fe200078ef812 */
[----:B----4-:R-:W-:Y:S01]  /*00a0*/  IMAD.SHL.U32 R19, R19, 0x40, RZ ;  /* 0x0000004013137824 */ /* 0x010fe200078e00ff */
[----:B------:R-:W-:Y:S02]  /*00b0*/  SGXT.U32 R0, R0, 0x3 ;  /* 0x000000030000781a */ /* 0x000fe40000000000 */
[----:B------:R-:W-:Y:S02]  /*00c0*/  ISETP.GE.AND P0, PT, R4, 0x9, PT ;  /* 0x000000090400780c */ /* 0x000fe40003f06270 */
[----:B------:R-:W-:Y:S02]  /*00d0*/  LOP3.LUT R3, R19, 0x8, R0, 0xfe, !PT ;  /* 0x0000000813037812 */ /* 0x000fe400078efe00 */
[----:B------:R-:W-:Y:S02]  /*00e0*/  LOP3.LUT R2, R19, R0, RZ, 0xfc, !PT ;  /* 0x0000000013027212 */ /* 0x000fe400078efcff */
[C---:B------:R-:W-:Y:S01]  /*00f0*/  ISETP.LT.AND P2, PT, R3.reuse, 0x900, !P0 ;  /* 0x000009000300780c */ /* 0x040fe20004741270 */
[--C-:B------:R-:W-:Y:S01]  /*0100*/  IMAD R3, R3, 0x9, R4.reuse ;  /* 0x0000000903037824 */ /* 0x100fe200078e0204 */
[----:B------:R-:W-:Y:S01]  /*0110*/  LOP3.LUT R6, R19, 0x10, R0, 0xfe, !PT ;  /* 0x0000001013067812 */ /* 0x000fe200078efe00 */
[----:B------:R-:W-:Y:S01]  /*0120*/  IMAD R5, R2, 0x9, R4 ;  /* 0x0000000902057824 */ /* 0x000fe200078e0204 */
[----:B------:R-:W-:-:S02]  /*0130*/  LOP3.LUT R7, R19, 0x18, R0, 0xfe, !PT ;  /* 0x0000001813077812 */ /* 0x000fc400078efe00 */
[----:B------:R-:W-:Y:S01]  /*0140*/  ISETP.LT.AND P1, PT, R2, 0x900, !P0 ;  /* 0x000009000200780c */ /* 0x000fe20004721270 */
[----:B--2---:R-:W-:Y:S01]  /*0150*/  IMAD.WIDE R2, R3, 0x4, R16 ;  /* 0x0000000403027825 */ /* 0x004fe200078e0210 */
[----:B------:R-:W-:Y:S02]  /*0160*/  ISETP.LT.AND P6, PT, R6, 0x900, !P0 ;  /* 0x000009000600780c */ /* 0x000fe400047c1270 */
[----:B------:R-:W-:Y:S02]  /*0170*/  LOP3.LUT R8, R19, 0x20, R0, 0xfe, !PT ;  /* 0x0000002013087812 */ /* 0x000fe400078efe00 */
[----:B------:R-:W-:Y:S01]  /*0180*/  ISETP.LT.AND P5, PT, R7, 0x900, !P0 ;  /* 0x000009000700780c */ /* 0x000fe200047a1270 */
[----:B------:R1:W2:Y:S01]  /*0190*/  @P2 LDG.E.EL R14, desc[UR6][R2.64] ;  /* 0x00000006020e2981 */ /* 0x0002a2000c2e1900 */
[----:B------:R-:W-:Y:S02]  /*01a0*/  LOP3.LUT R4, R19, 0x28, R0, 0xfe, !PT ;  /* 0x0000002813047812 */ /* 0x000fe400078efe00 */
[----:B------:R-:W-:-:S02]  /*01b0*/  LOP3.LUT R6, R19, 0x30, R0, 0xfe, !PT ;  /* 0x0000003013067812 */ /* 0x000fc400078efe00 */
[----:B------:R-:W-:Y:S02]  /*01c0*/  LOP3.LUT R7, R19, 0x38, R0, 0xfe, !PT ;  /* 0x0000003813077812 */ /* 0x000fe400078efe00 */
[----:B------:R-:W-:Y:S02]  /*01d0*/  ISETP.LT.AND P4, PT, R8, 0x900, !P0 ;  /* 0x000009000800780c */ /* 0x000fe40004781270 */
[----:B------:R-:W-:Y:S02]  /*01e0*/  ISETP.LT.AND P3, PT, R4, 0x900, !P0 ;  /* 0x000009000400780c */ /* 0x000fe40004761270 */
[----:B------:R-:W-:Y:S02]  /*01f0*/  ISETP.LT.AND P2, PT, R6, 0x900, !P0 ;  /* 0x000009000600780c */ /* 0x000fe40004741270 */
[----:B------:R-:W-:Y:S01]  /*0200*/  ISETP.LT.AND P0, PT, R7, 0x900, !P0 ;  /* 0x000009000700780c */ /* 0x000fe20004701270 */
[C---:B------:R-:W-:Y:S02]  /*0210*/  VIADD R7, R5.reuse, 0x90 ;  /* 0x0000009005077836 */ /* 0x040fe40000000000 */
[----:B------:R-:W-:-:S02]  /*0220*/  VIADD R9, R5, 0xd8 ;  /* 0x000000d805097836 */ /* 0x000fc40000000000 */
[C---:B------:R-:W-:Y:S02]  /*0230*/  VIADD R11, R5.reuse, 0x120 ;  /* 0x00000120050b7836 */ /* 0x040fe40000000000 */
[C---:B------:R-:W-:Y:S02]  /*0240*/  VIADD R13, R5.reuse, 0x168 ;  /* 0x00000168050d7836 */ /* 0x040fe40000000000 */
[C---:B------:R-:W-:Y:S02]  /*0250*/  VIADD R23, R5.reuse, 0x1b0 ;  /* 0x000001b005177836 */ /* 0x040fe40000000000 */
[C---:B------:R-:W-:Y:S02]  /*0260*/  VIADD R25, R5.reuse, 0x1f8 ;  /* 0x000001f805197836 */ /* 0x040fe40000000000 */
[----:B-1----:R-:W-:-:S04]  /*0270*/  IMAD.WIDE R2, R5, 0x4, R16 ;  /* 0x0000000405027825 */ /* 0x002fc800078e0210 */
[----:B------:R-:W-:-:S04]  /*0280*/  IMAD.WIDE R4, R7, 0x4, R16 ;  /* 0x0000000407047825 */ /* 0x000fc800078e0210 */
[----:B------:R-:W-:-:S04]  /*0290*/  IMAD.WIDE R6, R9, 0x4, R16 ;  /* 0x0000000409067825 */ /* 0x000fc800078e0210 */
[----:B------:R-:W-:Y:S01]  /*02a0*/  IMAD.WIDE R8, R11, 0x4, R16 ;  /* 0x000000040b087825 */ /* 0x000fe200078e0210 */
[----:B------:R-:W-:-:S03]  /*02b0*/  CS2R R20, SRZ ;  /* 0x0000000000147805 */ /* 0x000fc6000001ff00 */
[----:B------:R-:W-:-:S03]  /*02c0*/  IMAD.WIDE R10, R13, 0x4, R16 ;  /* 0x000000040d0a7825 */ /* 0x000fc600078e0210 */
[----:B------:R1:W3:Y:S01]  /*02d0*/  @P6 LDG.E.EL R20, desc[UR6][R4.64] ;  /* 0x0000000604146981 */ /* 0x0002e2000c2e1900 */
[--C-:B------:R-:W-:Y:S01]  /*02e0*/  IMAD.WIDE R12, R23, 0x4, R16.reuse ;  /* 0x00000004170c7825 */ /* 0x100fe200078e0210 */
[----:B------:R-:W-:Y:S02]  /*02f0*/  CS2R R22, SRZ ;  /* 0x0000000000167805 */ /* 0x000fe4000001ff00 */
[----:B------:R-:W4:Y:S01]  /*0300*/  @P5 LDG.E.EL R21, desc[UR6][R6.64] ;  /* 0x0000000606155981 */ /* 0x000f22000c2e1900 */
[----:B------:R-:W-:Y:S01]  /*0310*/  IMAD.WIDE R16, R25, 0x4, R16 ;  /* 0x0000000419107825 */ /* 0x000fe200078e0210 */
[----:B------:R-:W-:Y:S02]  /*0320*/  CS2R R24, SRZ ;  /* 0x0000000000187805 */ /* 0x000fe4000001ff00 */
[----:B------:R-:W5:Y:S01]  /*0330*/  @P4 LDG.E.EL R22, desc[UR6][R8.64] ;  /* 0x0000000608164981 */ /* 0x000f62000c2e1900 */
[----:B------:R-:W-:-:S03]  /*0340*/  IMAD.MOV.U32 R26, RZ, RZ, RZ ;  /* 0x000000ffff1a7224 */ /* 0x000fc600078e00ff */
[----:B------:R-:W5:Y:S04]  /*0350*/  @P3 LDG.E.EL R24, desc[UR6][R10.64] ;  /* 0x000000060a183981 */ /* 0x000f68000c2e1900 */
[----:B------:R1:W5:Y:S04]  /*0360*/  @P2 LDG.E.EL R23, desc[UR6][R12.64] ;  /* 0x000000060c172981 */ /* 0x000368000c2e1900 */
[----:B------:R1:W5:Y:S04]  /*0370*/  @P1 LDG.E.EL R26, desc[UR6][R2.64] ;  /* 0x00000006021a1981 */ /* 0x000368000c2e1900 */
[----:B------:R-:W5:Y:S01]  /*0380*/  @P0 LDG.E.EL R25, desc[UR6][R16.64] ;  /* 0x0000000610190981 */ /* 0x000f62000c2e1900 */
[----:B------:R-:W1:Y:S01]  /*0390*/  S2R R27, SR_TID.X ;  /* 0x00000000001b7919 */ /* 0x000e620000002100 */
[----:B------:R-:W1:Y:S01]  /*03a0*/  S2UR UR5, SR_CgaCtaId ;  /* 0x00000000000579c3 */ /* 0x000e620000008800 */
[----:B------:R-:W-:Y:S01]  /*03b0*/  UMOV UR4, 0x400 ;  /* 0x0000040000047882 */ /* 0x000fe20000000000 */
[----:B-1----:R-:W-:Y:S01]  /*03c0*/  IMAD.SHL.U32 R4, R27, 0x40, RZ ;  /* 0x000000401b047824 */ /* 0x002fe200078e00ff */
[----:B------:R-:W-:-:S04]  /*03d0*/  SHF.R.U32.HI R5, RZ, 0x4, R27 ;  /* 0x00000004ff057819 */ /* 0x000fc8000001161b */
[----:B------:R-:W-:Y:S02]  /*03e0*/  SGXT.U32 R5, R5, 0x3 ;  /* 0x000000030505781a */ /* 0x000fe40000000000 */
[----:B------:R-:W-:Y:S01]  /*03f0*/  LOP3.LUT R4, R4, 0x3c0, RZ, 0xc0, !PT ;  /* 0x000003c004047812 */ /* 0x000fe200078ec0ff */
[----:B0-----:R-:W-:-:S03]  /*0400*/  UPRMT UR4, UR5, 0x654, UR4 ;  /* 0x0000065405047896 */ /* 0x001fc60008000004 */
[----:B------:R-:W-:-:S04]  /*0410*/  LOP3.LUT R5, R4, R5, RZ, 0xfc, !PT ;  /* 0x0000000504057212 */ /* 0x000fc800078efcff */
[----:B------:R-:W-:-:S04]  /*0420*/  LEA.HI R5, R4, R5, RZ, 0x1c ;  /* 0x0000000504057211 */ /* 0x000fc800078fe0ff */
[----:B------:R-:W-:Y:S01]  /*0430*/  LEA R13, R5, UR4, 0x2 ;  /* 0x00000004050d7c11 */ /* 0x000fe2000f8e10ff */
[----:B------:R-:W-:Y:S01]  /*0440*/  IMAD.SHL.U32 R8, R27, 0x4, RZ ;  /* 0x000000041b087824 */ /* 0x000fe200078e00ff */
[----:B------:R-:W-:-:S04]  /*0450*/  SHF.R.U32.HI R2, RZ, 0x2, R27 ;  /* 0x00000002ff027819 */ /* 0x000fc8000001161b */
[----:B------:R-:W-:Y:S02]  /*0460*/  LOP3.LUT R8, R8, 0x1fc, RZ, 0xc0, !PT ;  /* 0x000001fc08087812 */ /* 0x000fe400078ec0ff */
[----:B------:R-:W-:-:S05]  /*0470*/  LOP3.LUT R3, R2, 0x1c, RZ, 0xc0, !PT ;  /* 0x0000001c02037812 */ /* 0x000fca00078ec0ff */
[----:B------:R-:W-:-:S05]  /*0480*/  IMAD.IADD R3, R8, 0x1, R3 ;  /* 0x0000000108037824 */ /* 0x000fca00078e0203 */
[----:B------:R-:W-:Y:S01]  /*0490*/  LEA R4, R3, UR4, 0x2 ;  /* 0x0000000403047c11 */ /* 0x000fe2000f8e10ff */
[----:B------:R-:W-:Y:S01]  /*04a0*/  IMAD.SHL.U32 R18, R18, 0x4, RZ ;  /* 0x0000000412127824 */ /* 0x000fe200078e00ff */
[----:B------:R-:W0:Y:S04]  /*04b0*/  LDC.64 R2, c[0x0][0x218] ;  /* 0x00008600ff027b82 */ /* 0x000e280000000a00 */
[----:B------:R-:W-:-:S05]  /*04c0*/  LOP3.LUT R18, R19, 0x3c, R18, 0xf8, !PT ;  /* 0x0000003c13127812 */ /* 0x000fca00078ef812 */
[----:B------:R-:W-:-:S05]  /*04d0*/  IMAD.HI R9, R18, 0x2aaaaaab, RZ ;  /* 0x2aaaaaab12097827 */ /* 0x000fca00078e02ff */
[----:B------:R-:W-:-:S04]  /*04e0*/  SHF.R.U32.HI R10, RZ, 0x1f, R9 ;  /* 0x0000001fff0a7819 */ /* 0x000fc80000011609 */
[----:B------:R-:W-:Y:S02]  /*04f0*/  LEA.HI.SX32 R11, R9, R10, 0x1d ;  /* 0x0000000a090b7211 */ /* 0x000fe400078feaff */
[----:B------:R-:W-:Y:S02]  /*0500*/  LOP3.LUT R10, R8, 0x200, RZ, 0xfc, !PT ;  /* 0x00000200080a7812 */ /* 0x000fe400078efcff */
[----:B------:R-:W-:Y:S01]  /*0510*/  ISETP.GE.AND P0, PT, R18, 0x900, PT ;  /* 0x000009001200780c */ /* 0x000fe20003f06270 */
[----:B------:R-:W-:Y:S01]  /*0520*/  IMAD R18, R11, -0x30, R18 ;  /* 0xffffffd00b127824 */ /* 0x000fe200078e0212 */
[----:B------:R-:W-:Y:S02]  /*0530*/  LOP3.LUT R9, R15, R0, RZ, 0xfc, !PT ;  /* 0x000000000f097212 */ /* 0x000fe400078efcff */
[----:B------:R-:W-:Y:S02]  /*0540*/  LOP3.LUT R0, R15, 0x8, R0, 0xfe, !PT ;  /* 0x000000080f007812 */ /* 0x000fe400078efe00 */
[----:B------:R-:W-:Y:S01]  /*0550*/  SHF.R.U32.HI R10, RZ, 0x4, R10 ;  /* 0x00000004ff0a7819 */ /* 0x000fe2000001160a */
[----:B------:R-:W-:Y:S01]  /*0560*/  IMAD R18, R11, 0x1b0, R18 ;  /* 0x000001b00b127824 */ /* 0x000fe200078e0212 */
[----:B------:R-:W-:-:S02]  /*0570*/  ISETP.LT.AND P1, PT, R9, 0x9, !P0 ;  /* 0x000000090900780c */ /* 0x000fc40004721270 */
[----:B------:R-:W-:Y:S02]  /*0580*/  ISETP.LT.AND P0, PT, R0, 0x9, !P0 ;  /* 0x000000090000780c */ /* 0x000fe40004701270 */
[----:B------:R-:W-:Y:S01]  /*0590*/  LOP3.LUT R11, R10, 0x3c, RZ, 0xc0, !PT ;  /* 0x0000003c0a0b7812 */ /* 0x000fe200078ec0ff */
[----:B------:R-:W-:-:S04]  /*05a0*/  IMAD R9, R9, 0x30, R18 ;  /* 0x0000003009097824 */ /* 0x000fc800078e0212 */
[----:B------:R-:W-:Y:S02]  /*05b0*/  IMAD.IADD R11, R8, 0x1, R11 ;  /* 0x00000001080b7824 */ /* 0x000fe400078e020b */
[----:B0-----:R-:W-:-:S03]  /*05c0*/  IMAD.WIDE R8, R9, 0x4, R2 ;  /* 0x0000000409087825 */ /* 0x001fc600078e0202 */
[----:B------:R-:W-:Y:S01]  /*05d0*/  LEA R11, R11, UR4, 0x2 ;  /* 0x000000040b0b7c11 */ /* 0x000fe2000f8e10ff */
[----:B--2---:R-:W-:Y:S04]  /*05e0*/  STS [R13+0x20], R14 ;  /* 0x0000200e0d007388 */ /* 0x004fe80000000800 */
[----:B---3--:R-:W-:Y:S04]  /*05f0*/  STS [R13+0x40], R20 ;  /* 0x000040140d007388 */ /* 0x008fe80000000800 */
[----:B----4-:R-:W-:Y:S04]  /*0600*/  STS [R13+0x60], R21 ;  /* 0x000060150d007388 */ /* 0x010fe80000000800 */
[----:B-----5:R-:W-:Y:S04]  /*0610*/  STS [R13+0x80], R22 ;  /* 0x000080160d007388 */ /* 0x020fe80000000800 */
[----:B------:R-:W-:Y:S04]  /*0620*/  STS [R13+0xa0], R24 ;  /* 0x0000a0180d007388 */ /* 0x000fe80000000800 */
[----:B------:R-:W-:Y:S04]  /*0630*/  STS [R13+0xc0], R23 ;  /* 0x0000c0170d007388 */ /* 0x000fe80000000800 */
[----:B------:R-:W-:Y:S04]  /*0640*/  STS [R13], R26 ;  /* 0x0000001a0d007388 */ /* 0x000fe80000000800 */
[----:B------:R-:W-:Y:S01]  /*0650*/  STS [R13+0xe0], R25 ;  /* 0x0000e0190d007388 */ /* 0x000fe20000000800 */
[----:B------:R-:W-:Y:S06]  /*0660*/  BAR.SYNC.DEFER_BLOCKING 0x0 ;  /* 0x0000000000007b1d */ /* 0x000fec0000010000 */
[----:B------:R-:W0:Y:S04]  /*0670*/  LDS.128 R4, [R4] ;  /* 0x0000000004047984 */ /* 0x000e280000000c00 */
[----:B0-----:R0:W-:Y:S02]  /*0680*/  @P1 STG.E.128 desc[UR6][R8.64], R4 ;  /* 0x0000000408001986 */ /* 0x0011e4000c101d06 */
[----:B0-----:R-:W-:Y:S05]  /*0690*/  @!P0 EXIT ;  /* 0x000000000000894d */ /* 0x001fea0003800000 */
[----:B0-----:R-:W0:Y:S01]  /*06a0*/  LDS.128 R8, [R11+0x800] ;  /* 0x000800000b087984 */ /* 0x001e220000000c00 */
[----:B------:R-:W-:-:S04]  /*06b0*/  IMAD R5, R0, 0x30, R18 ;  /* 0x0000003000057824 */ /* 0x000fc800078e0212 */
[----:B------:R-:W-:-:S05]  /*06c0*/  IMAD.WIDE R2, R5, 0x4, R2 ;  /* 0x0000000405027825 */ /* 0x000fca00078e0202 */
[----:B0-----:R-:W-:Y:S01]  /*06d0*/  STG.E.128 desc[UR6][R2.64], R8 ;  /* 0x0000000802007986 */ /* 0x001fe2000c101d06 */
[----:B------:R-:W-:Y:S05]  /*06e0*/  EXIT ;  /* 0x000000000000794d */ /* 0x000fea0003800000 */
.L_x_0:
[----:B------:R-:W-:-:S00]  /*06f0*/  BRA `(.L_x_0) ;  /* 0xfffffffc00fc7947 */ /* 0x000fc0000383ffff */
[----:B------:R-:W-:-:S00]  /*0700*/  NOP ;  /* 0x0000000000007918 */ /* 0x000fc00000000000 */
[----:B------:R-:W-:-:S00]  /*0710*/  NOP ;  /* 0x0000000000007918 */ /* 0x000fc00000000000 */
[----:B------:R-:W-:-:S00]  /*0720*/  NOP ;  /* 0x0000000000007918 */ /* 0x000fc00000000000 */
[----:B------:R-:W-:-:S00]  /*0730*/  NOP ;  /* 0x0000000000007918 */ /* 0x000fc00000000000 */
[----:B------:R-:W-:-:S00]  /*0740*/  NOP ;  /* 0x0000000000007918 */ /* 0x000fc00000000000 */
[----:B------:R-:W-:-:S00]  /*0750*/  NOP ;  /* 0x0000000000007918 */ /* 0x000fc00000000000 */
[----:B------:R-:W-:-:S00]  /*0760*/  NOP ;  /* 0x0000000000007918 */ /* 0x000fc00000000000 */
[----:B------:R-:W-:-:S00]  /*0770*/  NOP ;  /* 0x0000000000007918 */ /* 0x000fc00000000000 */
.L_x_1:


//--------------------- .nv.shared.triton_poi_fused_3 --------------------------
	.section	.nv.shared.triton_poi_fused_3,"aw",@nobits
	.sectionflags	@""
	.align	16
	.zero		1024


//--------------------- .nv.constant0.triton_poi_fused_3 --------------------------
	.section	.nv.constant0.triton_poi_fused_3,"a",@progbits
	.sectionflags	@""
	.align	4
.nv.constant0.triton_poi_fused_3:
	.zero		552
